//
// Generated by NVIDIA NVVM Compiler
//
// Compiler Build ID: CL-36424714
// Cuda compilation tools, release 13.0, V13.0.88
// Based on NVVM 20.0.0
//

.version 9.0
.target sm_100
.address_size 64

	// .globl	_Z6gpuAddPiS_S_

.visible .entry _Z6gpuAddPiS_S_(
	.param .u64 .ptr .align 1 _Z6gpuAddPiS_S__param_0,
	.param .u64 .ptr .align 1 _Z6gpuAddPiS_S__param_1,
	.param .u64 .ptr .align 1 _Z6gpuAddPiS_S__param_2
)
{
	.reg .pred 	%p<3>;
	.reg .b32 	%r<13>;
	.reg .b64 	%rd<11>;

	ld.param.u64 	%rd4, [_Z6gpuAddPiS_S__param_0];
	ld.param.u64 	%rd5, [_Z6gpuAddPiS_S__param_1];
	ld.param.u64 	%rd6, [_Z6gpuAddPiS_S__param_2];
	mov.u32 	%r6, %tid.x;
	mov.u32 	%r7, %ctaid.x;
	mov.u32 	%r1, %ntid.x;
	mad.lo.s32 	%r12, %r7, %r1, %r6;
	setp.gt.s32 	%p1, %r12, 49999999;
	@%p1 bra 	$L__BB0_3;
	mov.u32 	%r8, %nctaid.x;
	mul.lo.s32 	%r3, %r1, %r8;
	cvta.to.global.u64 	%rd1, %rd4;
	cvta.to.global.u64 	%rd2, %rd5;
	cvta.to.global.u64 	%rd3, %rd6;
$L__BB0_2:
	mul.wide.s32 	%rd7, %r12, 4;
	add.s64 	%rd8, %rd1, %rd7;
	ld.global.u32 	%r9, [%rd8];
	add.s64 	%rd9, %rd2, %rd7;
	ld.global.u32 	%r10, [%rd9];
	add.s32 	%r11, %r10, %r9;
	add.s64 	%rd10, %rd3, %rd7;
	st.global.u32 	[%rd10], %r11;
	add.s32 	%r12, %r12, %r3;
	setp.lt.s32 	%p2, %r12, 50000000;
	@%p2 bra 	$L__BB0_2;
$L__BB0_3:
	ret;

}


// ===== COMPILED SASS (sm_100) =====

	.target	sm_100

	.elftype	@"ET_EXEC"


//--------------------- .note.nv.tkinfo           --------------------------
	.section	.note.nv.tkinfo,"",@"SHT_NOTE"
	.sectionflags	@"SHF_NOTE_NV_TKINFO"
	.tkinfo
        /*0018*/ 	.word	0x00000002
        /*0030*/ 	.string	""
        /*0030*/ 	.string	"ptxas"
        /*0030*/ 	.string	"Cuda compilation tools, release 13.0, V13.0.88"
        /*0030*/ 	.string	"Build cuda_13.0.r13.0/compiler.36424714_0"
        /*0030*/ 	.string	"-arch sm_100 -m 64 "



//--------------------- .note.nv.cuinfo           --------------------------
	.section	.note.nv.cuinfo,"",@"SHT_NOTE"
	.sectionflags	@"SHF_NOTE_NV_CUINFO"
        /*0018*/ 	.short	0x0002
        /*001a*/ 	.short	0x0064
        /*001c*/ 	.short	0x0082
	.zero		2


//--------------------- .nv.info                  --------------------------
	.section	.nv.info,"",@"SHT_CUDA_INFO"
	.align	4


	//----- nvinfo : EIATTR_REGCOUNT
	.align		4
        /*0000*/ 	.byte	0x04, 0x2f
        /*0002*/ 	.short	(.L_1 - .L_0)
	.align		4
.L_0:
        /*0004*/ 	.word	index@(_Z6gpuAddPiS_S_)
        /*0008*/ 	.word	0x00000014


	//----- nvinfo : EIATTR_FRAME_SIZE
	.align		4
.L_1:
        /*000c*/ 	.byte	0x04, 0x11
        /*000e*/ 	.short	(.L_3 - .L_2)
	.align		4
.L_2:
        /*0010*/ 	.word	index@(_Z6gpuAddPiS_S_)
        /*0014*/ 	.word	0x00000000


	//----- nvinfo : EIATTR_MIN_STACK_SIZE
	.align		4
.L_3:
        /*0018*/ 	.byte	0x04, 0x12
        /*001a*/ 	.short	(.L_5 - .L_4)
	.align		4
.L_4:
        /*001c*/ 	.word	index@(_Z6gpuAddPiS_S_)
        /*0020*/ 	.word	0x00000000
.L_5:


//--------------------- .nv.compat                --------------------------
	.section	.nv.compat,"",@"SHT_CUDA_COMPAT_INFO"
	.align	4
        /*0000*/ 	.byte	0x02, 0x09, 0x00, 0x00, 0x02, 0x02, 0x01, 0x00, 0x02, 0x05, 0x05, 0x00, 0x03, 0x07, 0x01, 0x01
        /*0010*/ 	.byte	0x02, 0x03, 0x00, 0x00, 0x02, 0x06, 0x01, 0x00, 0x04, 0x0b, 0x08, 0x00, 0x09, 0x00, 0x00, 0x00
        /*0020*/ 	.byte	0x00, 0x00, 0x00, 0x00


//--------------------- .nv.info._Z6gpuAddPiS_S_  --------------------------
	.section	.nv.info._Z6gpuAddPiS_S_,"",@"SHT_CUDA_INFO"
	.sectionflags	@""
	.align	4


	//----- nvinfo : EIATTR_CUDA_API_VERSION
	.align		4
        /*0000*/ 	.byte	0x04, 0x37
        /*0002*/ 	.short	(.L_7 - .L_6)
.L_6:
        /*0004*/ 	.word	0x00000082


	//----- nvinfo : EIATTR_KPARAM_INFO
	.align		4
.L_7:
        /*0008*/ 	.byte	0x04, 0x17
        /*000a*/ 	.short	(.L_9 - .L_8)
.L_8:
        /*000c*/ 	.word	0x00000000
        /*0010*/ 	.short	0x0002
        /*0012*/ 	.short	0x0010
        /*0014*/ 	.byte	0x00, 0xf5, 0x21, 0x00


	//----- nvinfo : EIATTR_KPARAM_INFO
	.align		4
.L_9:
        /*0018*/ 	.byte	0x04, 0x17
        /*001a*/ 	.short	(.L_11 - .L_10)
.L_10:
        /*001c*/ 	.word	0x00000000
        /*0020*/ 	.short	0x0001
        /*0022*/ 	.short	0x0008
        /*0024*/ 	.byte	0x00, 0xf5, 0x21, 0x00


	//----- nvinfo : EIATTR_KPARAM_INFO
	.align		4
.L_11:
        /*0028*/ 	.byte	0x04, 0x17
        /*002a*/ 	.short	(.L_13 - .L_12)
.L_12:
        /*002c*/ 	.word	0x00000000
        /*0030*/ 	.short	0x0000
        /*0032*/ 	.short	0x0000
        /*0034*/ 	.byte	0x00, 0xf5, 0x21, 0x00


	//----- nvinfo : EIATTR_SPARSE_MMA_MASK
	.align		4
.L_13:
        /*0038*/ 	.byte	0x03, 0x50
        /*003a*/ 	.short	0x0000


	//----- nvinfo : EIATTR_MAXREG_COUNT
	.align		4
        /*003c*/ 	.byte	0x03, 0x1b
        /*003e*/ 	.short	0x00ff


	//----- nvinfo : EIATTR_MERCURY_ISA_VERSION
	.align		4
        /*0040*/ 	.byte	0x03, 0x5f
        /*0042*/ 	.short	0x0101


	//----- nvinfo : EIATTR_VRC_CTA_INIT_COUNT
	.align		4
        /*0044*/ 	.byte	0x02, 0x4a
	.zero		1
	.zero		1


	//----- nvinfo : EIATTR_EXIT_INSTR_OFFSETS
	.align		4
        /*0048*/ 	.byte	0x04, 0x1c
        /*004a*/ 	.short	(.L_15 - .L_14)


	//   ....[0]....
.L_14:
        /*004c*/ 	.word	0x00000060


	//   ....[1]....
        /*0050*/ 	.word	0x00000170


	//----- nvinfo : EIATTR_CRS_STACK_SIZE
	.align		4
.L_15:
        /*0054*/ 	.byte	0x04, 0x1e
        /*0056*/ 	.short	(.L_17 - .L_16)
.L_16:
        /*0058*/ 	.word	0x00000000


	//----- nvinfo : EIATTR_CBANK_PARAM_SIZE
	.align		4
.L_17:
        /*005c*/ 	.byte	0x03, 0x19
        /*005e*/ 	.short	0x0018


	//----- nvinfo : EIATTR_PARAM_CBANK
	.align		4
        /*0060*/ 	.byte	0x04, 0x0a
        /*0062*/ 	.short	(.L_19 - .L_18)
	.align		4
.L_18:
        /*0064*/ 	.word	index@(.nv.constant0._Z6gpuAddPiS_S_)
        /*0068*/ 	.short	0x0380
        /*006a*/ 	.short	0x0018


	//----- nvinfo : EIATTR_SW_WAR
	.align		4
.L_19:
        /*006c*/ 	.byte	0x04, 0x36
        /*006e*/ 	.short	(.L_21 - .L_20)
.L_20:
        /*0070*/ 	.word	0x00000008
.L_21:


//--------------------- .nv.callgraph             --------------------------
	.section	.nv.callgraph,"",@"SHT_CUDA_CALLGRAPH"
	.align	4
	.sectionentsize	8
	.align		4
        /*0000*/ 	.word	0x00000000
	.align		4
        /*0004*/ 	.word	0xffffffff
	.align		4
        /*0008*/ 	.word	0x00000000
	.align		4
        /*000c*/ 	.word	0xfffffffe
	.align		4
        /*0010*/ 	.word	0x00000000
	.align		4
        /*0014*/ 	.word	0xfffffffd
	.align		4
        /*0018*/ 	.word	0x00000000
	.align		4
        /*001c*/ 	.word	0xfffffffc


//--------------------- .text._Z6gpuAddPiS_S_     --------------------------
	.section	.text._Z6gpuAddPiS_S_,"ax",@progbits
	.align	128
        .global         _Z6gpuAddPiS_S_
        .type           _Z6gpuAddPiS_S_,@function
        .size           _Z6gpuAddPiS_S_,(.L_x_2 - _Z6gpuAddPiS_S_)
        .other          _Z6gpuAddPiS_S_,@"STO_CUDA_ENTRY STV_DEFAULT"
_Z6gpuAddPiS_S_:
.text._Z6gpuAddPiS_S_:
[----:B------:R-:W-:Y:S01]  /*0000*/  LDC R1, c[0x0][0x37c] ;  /* 0x0000df00ff017b82 */ /* 0x000fe20000000800 */
[----:B------:R-:W0:Y:S07]  /*0010*/  S2R R0, SR_TID.X ;  /* 0x0000000000007919 */ /* 0x000e2e0000002100 */
[----:B------:R-:W0:Y:S08]  /*0020*/  S2UR UR4, SR_CTAID.X ;  /* 0x00000000000479c3 */ /* 0x000e300000002500 */
[----:B------:R-:W0:Y:S02]  /*0030*/  LDC R15, c[0x0][0x360] ;  /* 0x0000d800ff0f7b82 */ /* 0x000e240000000800 */
[----:B0-----:R-:W-:-:S05]  /*0040*/  IMAD R0, R15, UR4, R0 ;  /* 0x000000040f007c24 */ /* 0x001fca000f8e0200 */
[----:B------:R-:W-:-:S13]  /*0050*/  ISETP.GT.AND P0, PT, R0, 0x2faf07f, PT ;  /* 0x02faf07f0000780c */ /* 0x000fda0003f04270 */
[----:B------:R-:W-:Y:S05]  /*0060*/  @P0 EXIT ;  /* 0x000000000000094d */ /* 0x000fea0003800000 */
[----:B------:R-:W0:Y:S01]  /*0070*/  LDC.64 R12, c[0x0][0x390] ;  /* 0x0000e400ff0c7b82 */ /* 0x000e220000000a00 */
[----:B------:R-:W1:Y:S01]  /*0080*/  LDCU UR4, c[0x0][0x370] ;  /* 0x00006e00ff0477ac */ /* 0x000e620008000800 */
[----:B------:R-:W2:Y:S06]  /*0090*/  LDCU.64 UR6, c[0x0][0x358] ;  /* 0x00006b00ff0677ac */ /* 0x000eac0008000a00 */
[----:B------:R-:W3:Y:S08]  /*00a0*/  LDC.64 R8, c[0x0][0x380] ;  /* 0x0000e000ff087b82 */ /* 0x000ef00000000a00 */
[----:B------:R-:W4:Y:S01]  /*00b0*/  LDC.64 R10, c[0x0][0x388] ;  /* 0x0000e200ff0a7b82 */ /* 0x000f220000000a00 */
[----:B-1----:R-:W-:-:S07]  /*00c0*/  IMAD R15, R15, UR4, RZ ;  /* 0x000000040f0f7c24 */ /* 0x002fce000f8e02ff */
.L_x_0:
[----:B---3--:R-:W-:-:S04]  /*00d0*/  IMAD.WIDE R2, R0, 0x4, R8 ;  /* 0x0000000400027825 */ /* 0x008fc800078e0208 */
[C---:B----4-:R-:W-:Y:S02]  /*00e0*/  IMAD.WIDE R4, R0.reuse, 0x4, R10 ;  /* 0x0000000400047825 */ /* 0x050fe400078e020a */
[----:B--2---:R-:W2:Y:S04]  /*00f0*/  LDG.E R2, desc[UR6][R2.64] ;  /* 0x0000000602027981 */ /* 0x004ea8000c1e1900 */
[----:B------:R-:W2:Y:S01]  /*0100*/  LDG.E R5, desc[UR6][R4.64] ;  /* 0x0000000604057981 */ /* 0x000ea2000c1e1900 */
[----:B01----:R-:W-:Y:S01]  /*0110*/  IMAD.WIDE R6, R0, 0x4, R12 ;  /* 0x0000000400067825 */ /* 0x003fe200078e020c */
[----:B------:R-:W-:-:S04]  /*0120*/  IADD3 R0, PT, PT, R15, R0, RZ ;  /* 0x000000000f007210 */ /* 0x000fc80007ffe0ff */
[----:B------:R-:W-:Y:S02]  /*0130*/  ISETP.GE.AND P0, PT, R0, 0x2faf080, PT ;  /* 0x02faf0800000780c */ /* 0x000fe40003f06270 */
[----:B--2---:R-:W-:-:S05]  /*0140*/  IADD3 R17, PT, PT, R2, R5, RZ ;  /* 0x0000000502117210 */ /* 0x004fca0007ffe0ff */
[----:B------:R1:W-:Y:S06]  /*0150*/  STG.E desc[UR6][R6.64], R17 ;  /* 0x0000001106007986 */ /* 0x0003ec000c101906 */
[----:B------:R-:W-:Y:S05]  /*0160*/  @!P0 BRA `(.L_x_0) ;  /* 0xfffffffc00d88947 */ /* 0x000fea000383ffff */
[----:B------:R-:W-:Y:S05]  /*0170*/  EXIT ;  /* 0x000000000000794d */ /* 0x000fea0003800000 */
.L_x_1:
[----:B------:R-:W-:-:S00]  /*0180*/  BRA `(.L_x_1) ;  /* 0xfffffffc00fc7947 */ /* 0x000fc0000383ffff */
[----:B------:R-:W-:-:S00]  /*0190*/  NOP ;  /* 0x0000000000007918 */ /* 0x000fc00000000000 */
        /* <DEDUP_REMOVED lines=14> */
.L_x_2:


//--------------------- .nv.shared.reserved.0     --------------------------
	.section	.nv.shared.reserved.0,"aw",@nobits
	.weak		__nv_reservedSMEM_offset_0_alias
	.size		__nv_reservedSMEM_offset_0_alias, 0, 64
	.other		__nv_reservedSMEM_offset_0_alias,@"STO_CUDA_RESERVED_SHARED STV_DEFAULT"
__nv_reservedSMEM_offset_0_alias:
	.zero		0
	.zero		64


//--------------------- .nv.constant0._Z6gpuAddPiS_S_ --------------------------
	.section	.nv.constant0._Z6gpuAddPiS_S_,"a",@progbits
	.sectionflags	@""
	.align	4
.nv.constant0._Z6gpuAddPiS_S_:
	.zero		920


//--------------------- SYMBOLS --------------------------

	.type		.nv.reservedSmem.offset0,@object
	.size		.nv.reservedSmem.offset0,0x4
